//
// Generated by NVIDIA NVVM Compiler
//
// Compiler Build ID: CL-36424714
// Cuda compilation tools, release 13.0, V13.0.88
// Based on NVVM 20.0.0
//

.version 9.0
.target sm_100
.address_size 64

	// .globl	_Z6kernelv
.extern .func  (.param .b32 func_retval0) vprintf
(
	.param .b64 vprintf_param_0,
	.param .b64 vprintf_param_1
)
;
.global .align 1 .b8 $str[21] = {10, 84, 104, 101, 32, 116, 104, 114, 101, 97, 100, 32, 73, 68, 32, 105, 115, 32, 37, 100};

.visible .entry _Z6kernelv()
{
	.local .align 8 .b8 	__local_depot0[8];
	.reg .b64 	%SP;
	.reg .b64 	%SPL;
	.reg .b32 	%r<4>;
	.reg .b64 	%rd<5>;

	mov.u64 	%SPL, __local_depot0;
	cvta.local.u64 	%SP, %SPL;
	add.u64 	%rd1, %SP, 0;
	add.u64 	%rd2, %SPL, 0;
	mov.u32 	%r1, %tid.x;
	st.local.u32 	[%rd2], %r1;
	mov.u64 	%rd3, $str;
	cvta.global.u64 	%rd4, %rd3;
	{ // callseq 0, 0
	.param .b64 param0;
	st.param.b64 	[param0], %rd4;
	.param .b64 param1;
	st.param.b64 	[param1], %rd1;
	.param .b32 retval0;
	call.uni (retval0), 
	vprintf, 
	(
	param0, 
	param1
	);
	ld.param.b32 	%r2, [retval0];
	} // callseq 0
	ret;

}


// ===== COMPILED SASS (sm_100) =====

	.target	sm_100

	.elftype	@"ET_EXEC"


//--------------------- .note.nv.tkinfo           --------------------------
	.section	.note.nv.tkinfo,"",@"SHT_NOTE"
	.sectionflags	@"SHF_NOTE_NV_TKINFO"
	.tkinfo
        /*0018*/ 	.word	0x00000002
        /*0030*/ 	.string	""
        /*0030*/ 	.string	"ptxas"
        /*0030*/ 	.string	"Cuda compilation tools, release 13.0, V13.0.88"
        /*0030*/ 	.string	"Build cuda_13.0.r13.0/compiler.36424714_0"
        /*0030*/ 	.string	"-arch sm_100 -m 64 "



//--------------------- .note.nv.cuinfo           --------------------------
	.section	.note.nv.cuinfo,"",@"SHT_NOTE"
	.sectionflags	@"SHF_NOTE_NV_CUINFO"
        /*0018*/ 	.short	0x0002
        /*001a*/ 	.short	0x0064
        /*001c*/ 	.short	0x0082
	.zero		2


//--------------------- .nv.info                  --------------------------
	.section	.nv.info,"",@"SHT_CUDA_INFO"
	.align	4


	//----- nvinfo : EIATTR_REGCOUNT
	.align		4
        /*0000*/ 	.byte	0x04, 0x2f
        /*0002*/ 	.short	(.L_2 - .L_1)
	.align		4
.L_1:
        /*0004*/ 	.word	index@(_Z6kernelv)
        /*0008*/ 	.word	0x00000018


	//----- nvinfo : EIATTR_FRAME_SIZE
	.align		4
.L_2:
        /*000c*/ 	.byte	0x04, 0x11
        /*000e*/ 	.short	(.L_4 - .L_3)
	.align		4
.L_3:
        /*0010*/ 	.word	index@(_Z6kernelv)
        /*0014*/ 	.word	0x00000008


	//----- nvinfo : EIATTR_MIN_STACK_SIZE
	.align		4
.L_4:
        /*0018*/ 	.byte	0x04, 0x12
        /*001a*/ 	.short	(.L_6 - .L_5)
	.align		4
.L_5:
        /*001c*/ 	.word	index@(_Z6kernelv)
        /*0020*/ 	.word	0x00000008
.L_6:


//--------------------- .nv.compat                --------------------------
	.section	.nv.compat,"",@"SHT_CUDA_COMPAT_INFO"
	.align	4
        /*0000*/ 	.byte	0x02, 0x09, 0x00, 0x00, 0x02, 0x02, 0x01, 0x00, 0x02, 0x05, 0x05, 0x00, 0x03, 0x07, 0x01, 0x01
        /*0010*/ 	.byte	0x02, 0x03, 0x00, 0x00, 0x02, 0x06, 0x01, 0x00, 0x04, 0x0b, 0x08, 0x00, 0x09, 0x00, 0x00, 0x00
        /*0020*/ 	.byte	0x00, 0x00, 0x00, 0x00


//--------------------- .nv.info._Z6kernelv       --------------------------
	.section	.nv.info._Z6kernelv,"",@"SHT_CUDA_INFO"
	.sectionflags	@""
	.align	4


	//----- nvinfo : EIATTR_CUDA_API_VERSION
	.align		4
        /*0000*/ 	.byte	0x04, 0x37
        /*0002*/ 	.short	(.L_8 - .L_7)
.L_7:
        /*0004*/ 	.word	0x00000082


	//----- nvinfo : EIATTR_SPARSE_MMA_MASK
	.align		4
.L_8:
        /*0008*/ 	.byte	0x03, 0x50
        /*000a*/ 	.short	0x0000


	//----- nvinfo : EIATTR_MAXREG_COUNT
	.align		4
        /*000c*/ 	.byte	0x03, 0x1b
        /*000e*/ 	.short	0x00ff


	//----- nvinfo : EIATTR_EXTERNS
	.align		4
        /*0010*/ 	.byte	0x04, 0x0f
        /*0012*/ 	.short	(.L_10 - .L_9)


	//   ....[0]....
	.align		4
.L_9:
        /*0014*/ 	.word	index@(vprintf)


	//----- nvinfo : EIATTR_MERCURY_ISA_VERSION
	.align		4
.L_10:
        /*0018*/ 	.byte	0x03, 0x5f
        /*001a*/ 	.short	0x0101


	//----- nvinfo : EIATTR_VRC_CTA_INIT_COUNT
	.align		4
        /*001c*/ 	.byte	0x02, 0x4a
	.zero		1
	.zero		1


	//----- nvinfo : EIATTR_SYSCALL_OFFSETS
	.align		4
        /*0020*/ 	.byte	0x04, 0x46
        /*0022*/ 	.short	(.L_12 - .L_11)


	//   ....[0]....
.L_11:
        /*0024*/ 	.word	0x000000e0


	//----- nvinfo : EIATTR_EXIT_INSTR_OFFSETS
	.align		4
.L_12:
        /*0028*/ 	.byte	0x04, 0x1c
        /*002a*/ 	.short	(.L_14 - .L_13)


	//   ....[0]....
.L_13:
        /*002c*/ 	.word	0x000000f0


	//----- nvinfo : EIATTR_SW_WAR
	.align		4
.L_14:
        /*0030*/ 	.byte	0x04, 0x36
        /*0032*/ 	.short	(.L_16 - .L_15)
.L_15:
        /*0034*/ 	.word	0x00000008
.L_16:


//--------------------- .nv.callgraph             --------------------------
	.section	.nv.callgraph,"",@"SHT_CUDA_CALLGRAPH"
	.align	4
	.sectionentsize	8
	.align		4
        /*0000*/ 	.word	0x00000000
	.align		4
        /*0004*/ 	.word	0xffffffff
	.align		4
        /*0008*/ 	.word	index@(_Z6kernelv)
	.align		4
        /*000c*/ 	.word	index@(vprintf)
	.align		4
        /*0010*/ 	.word	0x00000000
	.align		4
        /*0014*/ 	.word	0xfffffffe
	.align		4
        /*0018*/ 	.word	0x00000000
	.align		4
        /*001c*/ 	.word	0xfffffffd
	.align		4
        /*0020*/ 	.word	0x00000000
	.align		4
        /*0024*/ 	.word	0xfffffffc


//--------------------- .nv.constant4             --------------------------
	.section	.nv.constant4,"a",@progbits
	.align	8
	.align		8
.nv.constant4:
        /*0000*/ 	.dword	vprintf
	.align		8
        /*0008*/ 	.dword	$str


//--------------------- .text._Z6kernelv          --------------------------
	.section	.text._Z6kernelv,"ax",@progbits
	.align	128
        .global         _Z6kernelv
        .type           _Z6kernelv,@function
        .size           _Z6kernelv,(.L_x_2 - _Z6kernelv)
        .other          _Z6kernelv,@"STO_CUDA_ENTRY STV_DEFAULT"
_Z6kernelv:
.text._Z6kernelv:
[----:B------:R-:W0:Y:S01]  /*0000*/  LDC R1, c[0x0][0x37c] ;  /* 0x0000df00ff017b82 */ /* 0x000e220000000800 */
[----:B------:R-:W1:Y:S01]  /*0010*/  S2R R8, SR_TID.X ;  /* 0x0000000000087919 */ /* 0x000e620000002100 */
[----:B0-----:R-:W-:Y:S01]  /*0020*/  VIADD R1, R1, 0xfffffff8 ;  /* 0xfffffff801017836 */ /* 0x001fe20000000000 */
[----:B------:R-:W-:Y:S01]  /*0030*/  MOV R0, 0x0 ;  /* 0x0000000000007802 */ /* 0x000fe20000000f00 */
[----:B------:R-:W0:Y:S04]  /*0040*/  LDCU UR4, c[0x0][0x2f8] ;  /* 0x00005f00ff0477ac */ /* 0x000e280008000800 */
[----:B------:R2:W3:Y:S01]  /*0050*/  LDC.64 R2, c[0x4][R0] ;  /* 0x0100000000027b82 */ /* 0x0004e20000000a00 */
[----:B------:R-:W4:Y:S01]  /*0060*/  LDCU.64 UR6, c[0x4][0x8] ;  /* 0x01000100ff0677ac */ /* 0x000f220008000a00 */
[----:B------:R-:W5:Y:S01]  /*0070*/  LDCU UR5, c[0x0][0x2fc] ;  /* 0x00005f80ff0577ac */ /* 0x000f620008000800 */
[----:B0-----:R-:W-:Y:S01]  /*0080*/  IADD3 R6, P0, PT, R1, UR4, RZ ;  /* 0x0000000401067c10 */ /* 0x001fe2000ff1e0ff */
[----:B----4-:R-:W-:Y:S01]  /*0090*/  IMAD.U32 R4, RZ, RZ, UR6 ;  /* 0x00000006ff047e24 */ /* 0x010fe2000f8e00ff */
[----:B------:R-:W-:-:S03]  /*00a0*/  MOV R5, UR7 ;  /* 0x0000000700057c02 */ /* 0x000fc60008000f00 */
[----:B-----5:R-:W-:Y:S01]  /*00b0*/  IMAD.X R7, RZ, RZ, UR5, P0 ;  /* 0x00000005ff077e24 */ /* 0x020fe200080e06ff */
[----:B-1----:R2:W-:Y:S07]  /*00c0*/  STL [R1], R8 ;  /* 0x0000000801007387 */ /* 0x0025ee0000100800 */
[----:B------:R-:W-:-:S07]  /*00d0*/  LEPC R20, `(.L_x_0) ;  /* 0x000000001014794e */ /* 0x000fce0000000000 */
[----:B--23--:R-:W-:Y:S05]  /*00e0*/  CALL.ABS.NOINC R2 ;  /* 0x0000000002007343 */ /* 0x00cfea0003c00000 */
.L_x_0:
[----:B------:R-:W-:Y:S05]  /*00f0*/  EXIT ;  /* 0x000000000000794d */ /* 0x000fea0003800000 */
.L_x_1:
[----:B------:R-:W-:-:S00]  /*0100*/  BRA `(.L_x_1) ;  /* 0xfffffffc00fc7947 */ /* 0x000fc0000383ffff */
[----:B------:R-:W-:-:S00]  /*0110*/  NOP ;  /* 0x0000000000007918 */ /* 0x000fc00000000000 */
        /* <DEDUP_REMOVED lines=14> */
.L_x_2:


//--------------------- .nv.global.init           --------------------------
	.section	.nv.global.init,"aw",@progbits
.nv.global.init:
	.type		$str,@object
	.size		$str,(.L_0 - $str)
$str:
        /*0000*/ 	.byte	0x0a, 0x54, 0x68, 0x65, 0x20, 0x74, 0x68, 0x72, 0x65, 0x61, 0x64, 0x20, 0x49, 0x44, 0x20, 0x69
        /*0010*/ 	.byte	0x73, 0x20, 0x25, 0x64, 0x00
.L_0:


//--------------------- .nv.shared.reserved.0     --------------------------
	.section	.nv.shared.reserved.0,"aw",@nobits
	.weak		__nv_reservedSMEM_offset_0_alias
	.size		__nv_reservedSMEM_offset_0_alias, 0, 64
	.other		__nv_reservedSMEM_offset_0_alias,@"STO_CUDA_RESERVED_SHARED STV_DEFAULT"
__nv_reservedSMEM_offset_0_alias:
	.zero		0
	.zero		64


//--------------------- .nv.constant0._Z6kernelv  --------------------------
	.section	.nv.constant0._Z6kernelv,"a",@progbits
	.sectionflags	@""
	.align	4
.nv.constant0._Z6kernelv:
	.zero		896


//--------------------- SYMBOLS --------------------------

	.type		.nv.reservedSmem.offset0,@object
	.size		.nv.reservedSmem.offset0,0x4
	.type		vprintf,@function
